//
// Generated by NVIDIA NVVM Compiler
//
// Compiler Build ID: CL-36424714
// Cuda compilation tools, release 13.0, V13.0.88
// Based on NVVM 20.0.0
//

.version 9.0
.target sm_100
.address_size 64

	// .globl	_Z6kernelfffi
.global .align 4 .b8 __cudart_i2opi_f[24] = {65, 144, 67, 60, 153, 149, 98, 219, 192, 221, 52, 245, 209, 87, 39, 252, 41, 21, 68, 78, 110, 131, 249, 162};

.visible .entry _Z6kernelfffi(
	.param .f32 _Z6kernelfffi_param_0,
	.param .f32 _Z6kernelfffi_param_1,
	.param .f32 _Z6kernelfffi_param_2,
	.param .u32 _Z6kernelfffi_param_3
)
{
	.local .align 4 .b8 	__local_depot0[28];
	.reg .b64 	%SP;
	.reg .b64 	%SPL;
	.reg .pred 	%p<11>;
	.reg .b32 	%r<45>;
	.reg .b32 	%f<30>;
	.reg .b64 	%rd<21>;
	.reg .b64 	%fd<3>;

	mov.u64 	%SPL, __local_depot0;
	ld.param.f32 	%f28, [_Z6kernelfffi_param_0];
	ld.param.u32 	%r17, [_Z6kernelfffi_param_3];
	add.u64 	%rd1, %SPL, 0;
	setp.lt.s32 	%p1, %r17, 1;
	@%p1 bra 	$L__BB0_11;
	mov.b32 	%r40, 0;
	mov.u64 	%rd10, __cudart_i2opi_f;
$L__BB0_2:
	mul.f32 	%f9, %f28, 0f3F22F983;
	cvt.rni.s32.f32 	%r44, %f9;
	cvt.rn.f32.s32 	%f10, %r44;
	fma.rn.f32 	%f11, %f10, 0fBFC90FDA, %f28;
	fma.rn.f32 	%f12, %f10, 0fB3A22168, %f11;
	fma.rn.f32 	%f29, %f10, 0fA7C234C5, %f12;
	abs.f32 	%f3, %f28;
	setp.ltu.f32 	%p2, %f3, 0f47CE4780;
	@%p2 bra 	$L__BB0_10;
	setp.neu.f32 	%p3, %f3, 0f7F800000;
	@%p3 bra 	$L__BB0_5;
	mov.f32 	%f15, 0f00000000;
	mul.rn.f32 	%f29, %f28, %f15;
	mov.b32 	%r44, 0;
	bra.uni 	$L__BB0_10;
$L__BB0_5:
	mov.b32 	%r3, %f28;
	shl.b32 	%r20, %r3, 8;
	or.b32  	%r4, %r20, -2147483648;
	mov.b64 	%rd20, 0;
	mov.b32 	%r41, 0;
	mov.u64 	%rd18, %rd10;
	mov.u64 	%rd19, %rd1;
$L__BB0_6:
	.pragma "nounroll";
	ld.global.nc.u32 	%r21, [%rd18];
	mad.wide.u32 	%rd12, %r21, %r4, %rd20;
	shr.u64 	%rd20, %rd12, 32;
	st.local.u32 	[%rd19], %rd12;
	add.s32 	%r41, %r41, 1;
	add.s64 	%rd19, %rd19, 4;
	add.s64 	%rd18, %rd18, 4;
	setp.ne.s32 	%p4, %r41, 6;
	@%p4 bra 	$L__BB0_6;
	shr.u32 	%r22, %r3, 23;
	st.local.u32 	[%rd1+24], %rd20;
	and.b32  	%r7, %r22, 31;
	and.b32  	%r23, %r22, 224;
	add.s32 	%r24, %r23, -128;
	shr.u32 	%r25, %r24, 5;
	mul.wide.u32 	%rd13, %r25, 4;
	sub.s64 	%rd8, %rd1, %rd13;
	ld.local.u32 	%r42, [%rd8+24];
	ld.local.u32 	%r43, [%rd8+20];
	setp.eq.s32 	%p5, %r7, 0;
	@%p5 bra 	$L__BB0_9;
	shf.l.wrap.b32 	%r42, %r43, %r42, %r7;
	ld.local.u32 	%r26, [%rd8+16];
	shf.l.wrap.b32 	%r43, %r26, %r43, %r7;
$L__BB0_9:
	shr.u32 	%r27, %r42, 30;
	shf.l.wrap.b32 	%r28, %r43, %r42, 2;
	shl.b32 	%r29, %r43, 2;
	shr.u32 	%r30, %r28, 31;
	add.s32 	%r31, %r30, %r27;
	neg.s32 	%r32, %r31;
	setp.lt.s32 	%p6, %r3, 0;
	selp.b32 	%r44, %r32, %r31, %p6;
	xor.b32  	%r33, %r28, %r3;
	shr.s32 	%r34, %r28, 31;
	xor.b32  	%r35, %r34, %r28;
	xor.b32  	%r36, %r34, %r29;
	cvt.u64.u32 	%rd14, %r35;
	shl.b64 	%rd15, %rd14, 32;
	cvt.u64.u32 	%rd16, %r36;
	or.b64  	%rd17, %rd15, %rd16;
	cvt.rn.f64.s64 	%fd1, %rd17;
	mul.f64 	%fd2, %fd1, 0d3BF921FB54442D19;
	cvt.rn.f32.f64 	%f13, %fd2;
	neg.f32 	%f14, %f13;
	setp.lt.s32 	%p7, %r33, 0;
	selp.f32 	%f29, %f14, %f13, %p7;
$L__BB0_10:
	mul.rn.f32 	%f16, %f29, %f29;
	and.b32  	%r38, %r44, 1;
	setp.eq.b32 	%p8, %r38, 1;
	selp.f32 	%f17, 0f3F800000, %f29, %p8;
	fma.rn.f32 	%f18, %f16, %f17, 0f00000000;
	fma.rn.f32 	%f19, %f16, 0f37CBAC00, 0fBAB607ED;
	selp.f32 	%f20, %f19, 0fB94D4153, %p8;
	selp.f32 	%f21, 0f3D2AAABB, 0f3C0885E4, %p8;
	fma.rn.f32 	%f22, %f20, %f16, %f21;
	selp.f32 	%f23, 0fBEFFFFFF, 0fBE2AAAA8, %p8;
	fma.rn.f32 	%f24, %f22, %f16, %f23;
	fma.rn.f32 	%f25, %f24, %f18, %f17;
	and.b32  	%r39, %r44, 2;
	setp.eq.s32 	%p9, %r39, 0;
	mov.f32 	%f26, 0f00000000;
	sub.f32 	%f27, %f26, %f25;
	selp.f32 	%f28, %f25, %f27, %p9;
	add.s32 	%r40, %r40, 1;
	setp.ne.s32 	%p10, %r40, %r17;
	@%p10 bra 	$L__BB0_2;
$L__BB0_11:
	ret;

}
	// .globl	_Z12kernel_timerPyPi
.visible .entry _Z12kernel_timerPyPi(
	.param .u64 .ptr .align 1 _Z12kernel_timerPyPi_param_0,
	.param .u64 .ptr .align 1 _Z12kernel_timerPyPi_param_1
)
{
	.reg .pred 	%p<24>;
	.reg .b32 	%r<35>;
	.reg .b64 	%rd<38>;

	ld.param.u64 	%rd3, [_Z12kernel_timerPyPi_param_0];
	ld.param.u64 	%rd4, [_Z12kernel_timerPyPi_param_1];
	cvta.to.global.u64 	%rd1, %rd3;
	cvta.to.global.u64 	%rd2, %rd4;
	ld.global.u32 	%r1, [%rd2];
	setp.eq.s32 	%p1, %r1, 1;
	@%p1 bra 	$L__BB1_2;
$L__BB1_1:
	mov.b32 	%r2, 5000;
	// begin inline asm
	nanosleep.u32 %r2;
	// end inline asm
	ld.global.u32 	%r3, [%rd2];
	setp.ne.s32 	%p2, %r3, 1;
	@%p2 bra 	$L__BB1_1;
$L__BB1_2:
	mov.u32 	%r4, %tid.x;
	setp.ne.s32 	%p3, %r4, 0;
	@%p3 bra 	$L__BB1_24;
	// begin inline asm
	mov.u64 %rd5, %globaltimer;
	// end inline asm
	mul.hi.u64 	%rd6, %rd5, 4835703278458516699;
	shr.u64 	%rd7, %rd6, 18;
	st.global.u64 	[%rd1], %rd7;
	ld.global.u32 	%r5, [%rd2];
	setp.eq.s32 	%p4, %r5, 1;
	@%p4 bra 	$L__BB1_5;
$L__BB1_4:
	mov.b32 	%r6, 5000;
	// begin inline asm
	nanosleep.u32 %r6;
	// end inline asm
	ld.global.u32 	%r7, [%rd2];
	setp.ne.s32 	%p5, %r7, 1;
	@%p5 bra 	$L__BB1_4;
$L__BB1_5:
	// begin inline asm
	mov.u64 %rd8, %globaltimer;
	// end inline asm
	mul.hi.u64 	%rd9, %rd8, 4835703278458516699;
	shr.u64 	%rd10, %rd9, 18;
	st.global.u64 	[%rd1+8], %rd10;
	ld.global.u32 	%r8, [%rd2];
	setp.eq.s32 	%p6, %r8, 1;
	@%p6 bra 	$L__BB1_7;
$L__BB1_6:
	mov.b32 	%r9, 5000;
	// begin inline asm
	nanosleep.u32 %r9;
	// end inline asm
	ld.global.u32 	%r10, [%rd2];
	setp.ne.s32 	%p7, %r10, 1;
	@%p7 bra 	$L__BB1_6;
$L__BB1_7:
	// begin inline asm
	mov.u64 %rd11, %globaltimer;
	// end inline asm
	mul.hi.u64 	%rd12, %rd11, 4835703278458516699;
	shr.u64 	%rd13, %rd12, 18;
	st.global.u64 	[%rd1+16], %rd13;
	ld.global.u32 	%r11, [%rd2];
	setp.eq.s32 	%p8, %r11, 1;
	@%p8 bra 	$L__BB1_9;
$L__BB1_8:
	mov.b32 	%r12, 5000;
	// begin inline asm
	nanosleep.u32 %r12;
	// end inline asm
	ld.global.u32 	%r13, [%rd2];
	setp.ne.s32 	%p9, %r13, 1;
	@%p9 bra 	$L__BB1_8;
$L__BB1_9:
	// begin inline asm
	mov.u64 %rd14, %globaltimer;
	// end inline asm
	mul.hi.u64 	%rd15, %rd14, 4835703278458516699;
	shr.u64 	%rd16, %rd15, 18;
	st.global.u64 	[%rd1+24], %rd16;
	ld.global.u32 	%r14, [%rd2];
	setp.eq.s32 	%p10, %r14, 1;
	@%p10 bra 	$L__BB1_11;
$L__BB1_10:
	mov.b32 	%r15, 5000;
	// begin inline asm
	nanosleep.u32 %r15;
	// end inline asm
	ld.global.u32 	%r16, [%rd2];
	setp.ne.s32 	%p11, %r16, 1;
	@%p11 bra 	$L__BB1_10;
$L__BB1_11:
	// begin inline asm
	mov.u64 %rd17, %globaltimer;
	// end inline asm
	mul.hi.u64 	%rd18, %rd17, 4835703278458516699;
	shr.u64 	%rd19, %rd18, 18;
	st.global.u64 	[%rd1+32], %rd19;
	ld.global.u32 	%r17, [%rd2];
	setp.eq.s32 	%p12, %r17, 1;
	@%p12 bra 	$L__BB1_13;
$L__BB1_12:
	mov.b32 	%r18, 5000;
	// begin inline asm
	nanosleep.u32 %r18;
	// end inline asm
	ld.global.u32 	%r19, [%rd2];
	setp.ne.s32 	%p13, %r19, 1;
	@%p13 bra 	$L__BB1_12;
$L__BB1_13:
	// begin inline asm
	mov.u64 %rd20, %globaltimer;
	// end inline asm
	mul.hi.u64 	%rd21, %rd20, 4835703278458516699;
	shr.u64 	%rd22, %rd21, 18;
	st.global.u64 	[%rd1+40], %rd22;
	ld.global.u32 	%r20, [%rd2];
	setp.eq.s32 	%p14, %r20, 1;
	@%p14 bra 	$L__BB1_15;
$L__BB1_14:
	mov.b32 	%r21, 5000;
	// begin inline asm
	nanosleep.u32 %r21;
	// end inline asm
	ld.global.u32 	%r22, [%rd2];
	setp.ne.s32 	%p15, %r22, 1;
	@%p15 bra 	$L__BB1_14;
$L__BB1_15:
	// begin inline asm
	mov.u64 %rd23, %globaltimer;
	// end inline asm
	mul.hi.u64 	%rd24, %rd23, 4835703278458516699;
	shr.u64 	%rd25, %rd24, 18;
	st.global.u64 	[%rd1+48], %rd25;
	ld.global.u32 	%r23, [%rd2];
	setp.eq.s32 	%p16, %r23, 1;
	@%p16 bra 	$L__BB1_17;
$L__BB1_16:
	mov.b32 	%r24, 5000;
	// begin inline asm
	nanosleep.u32 %r24;
	// end inline asm
	ld.global.u32 	%r25, [%rd2];
	setp.ne.s32 	%p17, %r25, 1;
	@%p17 bra 	$L__BB1_16;
$L__BB1_17:
	// begin inline asm
	mov.u64 %rd26, %globaltimer;
	// end inline asm
	mul.hi.u64 	%rd27, %rd26, 4835703278458516699;
	shr.u64 	%rd28, %rd27, 18;
	st.global.u64 	[%rd1+56], %rd28;
	ld.global.u32 	%r26, [%rd2];
	setp.eq.s32 	%p18, %r26, 1;
	@%p18 bra 	$L__BB1_19;
$L__BB1_18:
	mov.b32 	%r27, 5000;
	// begin inline asm
	nanosleep.u32 %r27;
	// end inline asm
	ld.global.u32 	%r28, [%rd2];
	setp.ne.s32 	%p19, %r28, 1;
	@%p19 bra 	$L__BB1_18;
$L__BB1_19:
	// begin inline asm
	mov.u64 %rd29, %globaltimer;
	// end inline asm
	mul.hi.u64 	%rd30, %rd29, 4835703278458516699;
	shr.u64 	%rd31, %rd30, 18;
	st.global.u64 	[%rd1+64], %rd31;
	ld.global.u32 	%r29, [%rd2];
	setp.eq.s32 	%p20, %r29, 1;
	@%p20 bra 	$L__BB1_21;
$L__BB1_20:
	mov.b32 	%r30, 5000;
	// begin inline asm
	nanosleep.u32 %r30;
	// end inline asm
	ld.global.u32 	%r31, [%rd2];
	setp.ne.s32 	%p21, %r31, 1;
	@%p21 bra 	$L__BB1_20;
$L__BB1_21:
	// begin inline asm
	mov.u64 %rd32, %globaltimer;
	// end inline asm
	mul.hi.u64 	%rd33, %rd32, 4835703278458516699;
	shr.u64 	%rd34, %rd33, 18;
	st.global.u64 	[%rd1+72], %rd34;
	ld.global.u32 	%r32, [%rd2];
	setp.eq.s32 	%p22, %r32, 1;
	@%p22 bra 	$L__BB1_23;
$L__BB1_22:
	mov.b32 	%r33, 5000;
	// begin inline asm
	nanosleep.u32 %r33;
	// end inline asm
	ld.global.u32 	%r34, [%rd2];
	setp.ne.s32 	%p23, %r34, 1;
	@%p23 bra 	$L__BB1_22;
$L__BB1_23:
	// begin inline asm
	mov.u64 %rd35, %globaltimer;
	// end inline asm
	mul.hi.u64 	%rd36, %rd35, 4835703278458516699;
	shr.u64 	%rd37, %rd36, 18;
	st.global.u64 	[%rd1+80], %rd37;
$L__BB1_24:
	ret;

}
	// .globl	_Z13kernel_flageriPi
.visible .entry _Z13kernel_flageriPi(
	.param .u32 _Z13kernel_flageriPi_param_0,
	.param .u64 .ptr .align 1 _Z13kernel_flageriPi_param_1
)
{
	.reg .b32 	%r<3>;
	.reg .b64 	%rd<5>;

	ld.param.u32 	%r1, [_Z13kernel_flageriPi_param_0];
	ld.param.u64 	%rd1, [_Z13kernel_flageriPi_param_1];
	cvta.to.global.u64 	%rd2, %rd1;
	mul.wide.s32 	%rd3, %r1, 4;
	add.s64 	%rd4, %rd2, %rd3;
	mov.b32 	%r2, 1;
	st.global.u32 	[%rd4], %r2;
	ret;

}


// ===== COMPILED SASS (sm_100) =====

	.target	sm_100

	.elftype	@"ET_EXEC"


//--------------------- .note.nv.tkinfo           --------------------------
	.section	.note.nv.tkinfo,"",@"SHT_NOTE"
	.sectionflags	@"SHF_NOTE_NV_TKINFO"
	.tkinfo
        /*0018*/ 	.word	0x00000002
        /*0030*/ 	.string	""
        /*0030*/ 	.string	"ptxas"
        /*0030*/ 	.string	"Cuda compilation tools, release 13.0, V13.0.88"
        /*0030*/ 	.string	"Build cuda_13.0.r13.0/compiler.36424714_0"
        /*0030*/ 	.string	"-arch sm_100 -m 64 "



//--------------------- .note.nv.cuinfo           --------------------------
	.section	.note.nv.cuinfo,"",@"SHT_NOTE"
	.sectionflags	@"SHF_NOTE_NV_CUINFO"
        /*0018*/ 	.short	0x0002
        /*001a*/ 	.short	0x0064
        /*001c*/ 	.short	0x0082
	.zero		2


//--------------------- .nv.info                  --------------------------
	.section	.nv.info,"",@"SHT_CUDA_INFO"
	.align	4


	//----- nvinfo : EIATTR_REGCOUNT
	.align		4
        /*0000*/ 	.byte	0x04, 0x2f
        /*0002*/ 	.short	(.L_2 - .L_1)
	.align		4
.L_1:
        /*0004*/ 	.word	index@(_Z6kernelfffi)
        /*0008*/ 	.word	0x00000014


	//----- nvinfo : EIATTR_FRAME_SIZE
	.align		4
.L_2:
        /*000c*/ 	.byte	0x04, 0x11
        /*000e*/ 	.short	(.L_4 - .L_3)
	.align		4
.L_3:
        /*0010*/ 	.word	index@(_Z6kernelfffi)
        /*0014*/ 	.word	0x00000000


	//----- nvinfo : EIATTR_REGCOUNT
	.align		4
.L_4:
        /*0018*/ 	.byte	0x04, 0x2f
        /*001a*/ 	.short	(.L_6 - .L_5)
	.align		4
.L_5:
        /*001c*/ 	.word	index@(_Z12kernel_timerPyPi)
        /*0020*/ 	.word	0x00000010


	//----- nvinfo : EIATTR_FRAME_SIZE
	.align		4
.L_6:
        /*0024*/ 	.byte	0x04, 0x11
        /*0026*/ 	.short	(.L_8 - .L_7)
	.align		4
.L_7:
        /*0028*/ 	.word	index@(_Z12kernel_timerPyPi)
        /*002c*/ 	.word	0x00000000


	//----- nvinfo : EIATTR_REGCOUNT
	.align		4
.L_8:
        /*0030*/ 	.byte	0x04, 0x2f
        /*0032*/ 	.short	(.L_10 - .L_9)
	.align		4
.L_9:
        /*0034*/ 	.word	index@(_Z13kernel_flageriPi)
        /*0038*/ 	.word	0x0000000a


	//----- nvinfo : EIATTR_FRAME_SIZE
	.align		4
.L_10:
        /*003c*/ 	.byte	0x04, 0x11
        /*003e*/ 	.short	(.L_12 - .L_11)
	.align		4
.L_11:
        /*0040*/ 	.word	index@(_Z13kernel_flageriPi)
        /*0044*/ 	.word	0x00000000


	//----- nvinfo : EIATTR_MIN_STACK_SIZE
	.align		4
.L_12:
        /*0048*/ 	.byte	0x04, 0x12
        /*004a*/ 	.short	(.L_14 - .L_13)
	.align		4
.L_13:
        /*004c*/ 	.word	index@(_Z13kernel_flageriPi)
        /*0050*/ 	.word	0x00000000


	//----- nvinfo : EIATTR_MIN_STACK_SIZE
	.align		4
.L_14:
        /*0054*/ 	.byte	0x04, 0x12
        /*0056*/ 	.short	(.L_16 - .L_15)
	.align		4
.L_15:
        /*0058*/ 	.word	index@(_Z12kernel_timerPyPi)
        /*005c*/ 	.word	0x00000000


	//----- nvinfo : EIATTR_MIN_STACK_SIZE
	.align		4
.L_16:
        /*0060*/ 	.byte	0x04, 0x12
        /*0062*/ 	.short	(.L_18 - .L_17)
	.align		4
.L_17:
        /*0064*/ 	.word	index@(_Z6kernelfffi)
        /*0068*/ 	.word	0x00000000
.L_18:


//--------------------- .nv.compat                --------------------------
	.section	.nv.compat,"",@"SHT_CUDA_COMPAT_INFO"
	.align	4
        /*0000*/ 	.byte	0x02, 0x09, 0x00, 0x00, 0x02, 0x02, 0x01, 0x00, 0x02, 0x05, 0x05, 0x00, 0x03, 0x07, 0x01, 0x01
        /*0010*/ 	.byte	0x02, 0x03, 0x00, 0x00, 0x02, 0x06, 0x01, 0x00, 0x04, 0x0b, 0x08, 0x00, 0x01, 0x00, 0x00, 0x00
        /*0020*/ 	.byte	0x00, 0x00, 0x00, 0x00


//--------------------- .nv.info._Z13kernel_flageriPi --------------------------
	.section	.nv.info._Z13kernel_flageriPi,"",@"SHT_CUDA_INFO"
	.sectionflags	@""
	.align	4


	//----- nvinfo : EIATTR_CUDA_API_VERSION
	.align		4
        /*0000*/ 	.byte	0x04, 0x37
        /*0002*/ 	.short	(.L_20 - .L_19)
.L_19:
        /*0004*/ 	.word	0x00000082


	//----- nvinfo : EIATTR_KPARAM_INFO
	.align		4
.L_20:
        /*0008*/ 	.byte	0x04, 0x17
        /*000a*/ 	.short	(.L_22 - .L_21)
.L_21:
        /*000c*/ 	.word	0x00000000
        /*0010*/ 	.short	0x0001
        /*0012*/ 	.short	0x0008
        /*0014*/ 	.byte	0x00, 0xf5, 0x21, 0x00


	//----- nvinfo : EIATTR_KPARAM_INFO
	.align		4
.L_22:
        /*0018*/ 	.byte	0x04, 0x17
        /*001a*/ 	.short	(.L_24 - .L_23)
.L_23:
        /*001c*/ 	.word	0x00000000
        /*0020*/ 	.short	0x0000
        /*0022*/ 	.short	0x0000
        /*0024*/ 	.byte	0x00, 0xf0, 0x11, 0x00


	//----- nvinfo : EIATTR_SPARSE_MMA_MASK
	.align		4
.L_24:
        /*0028*/ 	.byte	0x03, 0x50
        /*002a*/ 	.short	0x0000


	//----- nvinfo : EIATTR_MAXREG_COUNT
	.align		4
        /*002c*/ 	.byte	0x03, 0x1b
        /*002e*/ 	.short	0x00ff


	//----- nvinfo : EIATTR_MERCURY_ISA_VERSION
	.align		4
        /*0030*/ 	.byte	0x03, 0x5f
        /*0032*/ 	.short	0x0101


	//----- nvinfo : EIATTR_VRC_CTA_INIT_COUNT
	.align		4
        /*0034*/ 	.byte	0x02, 0x4a
	.zero		1
	.zero		1


	//----- nvinfo : EIATTR_EXIT_INSTR_OFFSETS
	.align		4
        /*0038*/ 	.byte	0x04, 0x1c
        /*003a*/ 	.short	(.L_26 - .L_25)


	//   ....[0]....
.L_25:
        /*003c*/ 	.word	0x00000070


	//----- nvinfo : EIATTR_CBANK_PARAM_SIZE
	.align		4
.L_26:
        /*0040*/ 	.byte	0x03, 0x19
        /*0042*/ 	.short	0x0010


	//----- nvinfo : EIATTR_PARAM_CBANK
	.align		4
        /*0044*/ 	.byte	0x04, 0x0a
        /*0046*/ 	.short	(.L_28 - .L_27)
	.align		4
.L_27:
        /*0048*/ 	.word	index@(.nv.constant0._Z13kernel_flageriPi)
        /*004c*/ 	.short	0x0380
        /*004e*/ 	.short	0x0010


	//----- nvinfo : EIATTR_SW_WAR
	.align		4
.L_28:
        /*0050*/ 	.byte	0x04, 0x36
        /*0052*/ 	.short	(.L_30 - .L_29)
.L_29:
        /*0054*/ 	.word	0x00000008
.L_30:


//--------------------- .nv.info._Z12kernel_timerPyPi --------------------------
	.section	.nv.info._Z12kernel_timerPyPi,"",@"SHT_CUDA_INFO"
	.sectionflags	@""
	.align	4


	//----- nvinfo : EIATTR_CUDA_API_VERSION
	.align		4
        /*0000*/ 	.byte	0x04, 0x37
        /*0002*/ 	.short	(.L_32 - .L_31)
.L_31:
        /*0004*/ 	.word	0x00000082


	//----- nvinfo : EIATTR_KPARAM_INFO
	.align		4
.L_32:
        /*0008*/ 	.byte	0x04, 0x17
        /*000a*/ 	.short	(.L_34 - .L_33)
.L_33:
        /*000c*/ 	.word	0x00000000
        /*0010*/ 	.short	0x0001
        /*0012*/ 	.short	0x0008
        /*0014*/ 	.byte	0x00, 0xf5, 0x21, 0x00


	//----- nvinfo : EIATTR_KPARAM_INFO
	.align		4
.L_34:
        /*0018*/ 	.byte	0x04, 0x17
        /*001a*/ 	.short	(.L_36 - .L_35)
.L_35:
        /*001c*/ 	.word	0x00000000
        /*0020*/ 	.short	0x0000
        /*0022*/ 	.short	0x0000
        /*0024*/ 	.byte	0x00, 0xf5, 0x21, 0x00


	//----- nvinfo : EIATTR_SPARSE_MMA_MASK
	.align		4
.L_36:
        /*0028*/ 	.byte	0x03, 0x50
        /*002a*/ 	.short	0x0000


	//----- nvinfo : EIATTR_MAXREG_COUNT
	.align		4
        /*002c*/ 	.byte	0x03, 0x1b
        /*002e*/ 	.short	0x00ff


	//----- nvinfo : EIATTR_MERCURY_ISA_VERSION
	.align		4
        /*0030*/ 	.byte	0x03, 0x5f
        /*0032*/ 	.short	0x0101


	//----- nvinfo : EIATTR_VRC_CTA_INIT_COUNT
	.align		4
        /*0034*/ 	.byte	0x02, 0x4a
	.zero		1
	.zero		1


	//----- nvinfo : EIATTR_EXIT_INSTR_OFFSETS
	.align		4
        /*0038*/ 	.byte	0x04, 0x1c
        /*003a*/ 	.short	(.L_38 - .L_37)


	//   ....[0]....
.L_37:
        /*003c*/ 	.word	0x000000c0


	//   ....[1]....
        /*0040*/ 	.word	0x00000cd0


	//----- nvinfo : EIATTR_CBANK_PARAM_SIZE
	.align		4
.L_38:
        /*0044*/ 	.byte	0x03, 0x19
        /*0046*/ 	.short	0x0010


	//----- nvinfo : EIATTR_PARAM_CBANK
	.align		4
        /*0048*/ 	.byte	0x04, 0x0a
        /*004a*/ 	.short	(.L_40 - .L_39)
	.align		4
.L_39:
        /*004c*/ 	.word	index@(.nv.constant0._Z12kernel_timerPyPi)
        /*0050*/ 	.short	0x0380
        /*0052*/ 	.short	0x0010


	//----- nvinfo : EIATTR_SW_WAR
	.align		4
.L_40:
        /*0054*/ 	.byte	0x04, 0x36
        /*0056*/ 	.short	(.L_42 - .L_41)
.L_41:
        /*0058*/ 	.word	0x00000008
.L_42:


//--------------------- .nv.info._Z6kernelfffi    --------------------------
	.section	.nv.info._Z6kernelfffi,"",@"SHT_CUDA_INFO"
	.sectionflags	@""
	.align	4


	//----- nvinfo : EIATTR_CUDA_API_VERSION
	.align		4
        /*0000*/ 	.byte	0x04, 0x37
        /*0002*/ 	.short	(.L_44 - .L_43)
.L_43:
        /*0004*/ 	.word	0x00000082


	//----- nvinfo : EIATTR_KPARAM_INFO
	.align		4
.L_44:
        /*0008*/ 	.byte	0x04, 0x17
        /*000a*/ 	.short	(.L_46 - .L_45)
.L_45:
        /*000c*/ 	.word	0x00000000
        /*0010*/ 	.short	0x0003
        /*0012*/ 	.short	0x000c
        /*0014*/ 	.byte	0x00, 0xf0, 0x11, 0x00


	//----- nvinfo : EIATTR_KPARAM_INFO
	.align		4
.L_46:
        /*0018*/ 	.byte	0x04, 0x17
        /*001a*/ 	.short	(.L_48 - .L_47)
.L_47:
        /*001c*/ 	.word	0x00000000
        /*0020*/ 	.short	0x0002
        /*0022*/ 	.short	0x0008
        /*0024*/ 	.byte	0x00, 0xf0, 0x11, 0x00


	//----- nvinfo : EIATTR_KPARAM_INFO
	.align		4
.L_48:
        /*0028*/ 	.byte	0x04, 0x17
        /*002a*/ 	.short	(.L_50 - .L_49)
.L_49:
        /*002c*/ 	.word	0x00000000
        /*0030*/ 	.short	0x0001
        /*0032*/ 	.short	0x0004
        /*0034*/ 	.byte	0x00, 0xf0, 0x11, 0x00


	//----- nvinfo : EIATTR_KPARAM_INFO
	.align		4
.L_50:
        /*0038*/ 	.byte	0x04, 0x17
        /*003a*/ 	.short	(.L_52 - .L_51)
.L_51:
        /*003c*/ 	.word	0x00000000
        /*0040*/ 	.short	0x0000
        /*0042*/ 	.short	0x0000
        /*0044*/ 	.byte	0x00, 0xf0, 0x11, 0x00


	//----- nvinfo : EIATTR_SPARSE_MMA_MASK
	.align		4
.L_52:
        /*0048*/ 	.byte	0x03, 0x50
        /*004a*/ 	.short	0x0000


	//----- nvinfo : EIATTR_MAXREG_COUNT
	.align		4
        /*004c*/ 	.byte	0x03, 0x1b
        /*004e*/ 	.short	0x00ff


	//----- nvinfo : EIATTR_MERCURY_ISA_VERSION
	.align		4
        /*0050*/ 	.byte	0x03, 0x5f
        /*0052*/ 	.short	0x0101


	//----- nvinfo : EIATTR_VRC_CTA_INIT_COUNT
	.align		4
        /*0054*/ 	.byte	0x02, 0x4a
	.zero		1
	.zero		1


	//----- nvinfo : EIATTR_EXIT_INSTR_OFFSETS
	.align		4
        /*0058*/ 	.byte	0x04, 0x1c
        /*005a*/ 	.short	(.L_54 - .L_53)


	//   ....[0]....
.L_53:
        /*005c*/ 	.word	0x00000030


	//   ....[1]....
        /*0060*/ 	.word	0x00000820


	//----- nvinfo : EIATTR_CBANK_PARAM_SIZE
	.align		4
.L_54:
        /*0064*/ 	.byte	0x03, 0x19
        /*0066*/ 	.short	0x0010


	//----- nvinfo : EIATTR_PARAM_CBANK
	.align		4
        /*0068*/ 	.byte	0x04, 0x0a
        /*006a*/ 	.short	(.L_56 - .L_55)
	.align		4
.L_55:
        /*006c*/ 	.word	index@(.nv.constant0._Z6kernelfffi)
        /*0070*/ 	.short	0x0380
        /*0072*/ 	.short	0x0010


	//----- nvinfo : EIATTR_SW_WAR
	.align		4
.L_56:
        /*0074*/ 	.byte	0x04, 0x36
        /*0076*/ 	.short	(.L_58 - .L_57)
.L_57:
        /*0078*/ 	.word	0x00000008
.L_58:


//--------------------- .nv.callgraph             --------------------------
	.section	.nv.callgraph,"",@"SHT_CUDA_CALLGRAPH"
	.align	4
	.sectionentsize	8
	.align		4
        /*0000*/ 	.word	0x00000000
	.align		4
        /*0004*/ 	.word	0xffffffff
	.align		4
        /*0008*/ 	.word	0x00000000
	.align		4
        /*000c*/ 	.word	0xfffffffe
	.align		4
        /*0010*/ 	.word	0x00000000
	.align		4
        /*0014*/ 	.word	0xfffffffd
	.align		4
        /*0018*/ 	.word	0x00000000
	.align		4
        /*001c*/ 	.word	0xfffffffc


//--------------------- .nv.constant4             --------------------------
	.section	.nv.constant4,"a",@progbits
	.align	8
	.align		8
.nv.constant4:
        /*0000*/ 	.dword	__cudart_i2opi_f


//--------------------- .text._Z13kernel_flageriPi --------------------------
	.section	.text._Z13kernel_flageriPi,"ax",@progbits
	.align	128
        .global         _Z13kernel_flageriPi
        .type           _Z13kernel_flageriPi,@function
        .size           _Z13kernel_flageriPi,(.L_x_29 - _Z13kernel_flageriPi)
        .other          _Z13kernel_flageriPi,@"STO_CUDA_ENTRY STV_DEFAULT"
_Z13kernel_flageriPi:
.text._Z13kernel_flageriPi:
[----:B------:R-:W-:Y:S08]  /*0000*/  LDC R1, c[0x0][0x37c] ;  /* 0x0000df00ff017b82 */ /* 0x000ff00000000800 */
[----:B------:R-:W0:Y:S01]  /*0010*/  LDC R5, c[0x0][0x380] ;  /* 0x0000e000ff057b82 */ /* 0x000e220000000800 */
[----:B------:R-:W1:Y:S01]  /*0020*/  LDCU.64 UR4, c[0x0][0x358] ;  /* 0x00006b00ff0477ac */ /* 0x000e620008000a00 */
[----:B------:R-:W-:-:S06]  /*0030*/  HFMA2 R7, -RZ, RZ, 0, 5.9604644775390625e-08 ;  /* 0x00000001ff077431 */ /* 0x000fcc00000001ff */
[----:B------:R-:W0:Y:S02]  /*0040*/  LDC.64 R2, c[0x0][0x388] ;  /* 0x0000e200ff027b82 */ /* 0x000e240000000a00 */
[----:B0-----:R-:W-:-:S05]  /*0050*/  IMAD.WIDE R2, R5, 0x4, R2 ;  /* 0x0000000405027825 */ /* 0x001fca00078e0202 */
[----:B-1----:R-:W-:Y:S01]  /*0060*/  STG.E desc[UR4][R2.64], R7 ;  /* 0x0000000702007986 */ /* 0x002fe2000c101904 */
[----:B------:R-:W-:Y:S05]  /*0070*/  EXIT ;  /* 0x000000000000794d */ /* 0x000fea0003800000 */
.L_x_0:
[----:B------:R-:W-:-:S00]  /*0080*/  BRA `(.L_x_0) ;  /* 0xfffffffc00fc7947 */ /* 0x000fc0000383ffff */
[----:B------:R-:W-:-:S00]  /*0090*/  NOP ;  /* 0x0000000000007918 */ /* 0x000fc00000000000 */
        /* <DEDUP_REMOVED lines=14> */
.L_x_29:


//--------------------- .text._Z12kernel_timerPyPi --------------------------
	.section	.text._Z12kernel_timerPyPi,"ax",@progbits
	.align	128
        .global         _Z12kernel_timerPyPi
        .type           _Z12kernel_timerPyPi,@function
        .size           _Z12kernel_timerPyPi,(.L_x_30 - _Z12kernel_timerPyPi)
        .other          _Z12kernel_timerPyPi,@"STO_CUDA_ENTRY STV_DEFAULT"
_Z12kernel_timerPyPi:
.text._Z12kernel_timerPyPi:
[----:B------:R-:W-:Y:S08]  /*0000*/  LDC R1, c[0x0][0x37c] ;  /* 0x0000df00ff017b82 */ /* 0x000ff00000000800 */
[----:B------:R-:W0:Y:S01]  /*0010*/  LDC.64 R4, c[0x0][0x388] ;  /* 0x0000e200ff047b82 */ /* 0x000e220000000a00 */
[----:B------:R-:W0:Y:S02]  /*0020*/  LDCU.64 UR4, c[0x0][0x358] ;  /* 0x00006b00ff0477ac */ /* 0x000e240008000a00 */
[----:B0-----:R-:W2:Y:S01]  /*0030*/  LDG.E R2, desc[UR4][R4.64] ;  /* 0x0000000404027981 */ /* 0x001ea2000c1e1900 */
[----:B------:R-:W0:Y:S02]  /*0040*/  S2R R0, SR_TID.X ;  /* 0x0000000000007919 */ /* 0x000e240000002100 */
[----:B0-----:R-:W-:-:S02]  /*0050*/  ISETP.NE.AND P0, PT, R0, RZ, PT ;  /* 0x000000ff0000720c */ /* 0x001fc40003f05270 */
[----:B--2---:R-:W-:-:S13]  /*0060*/  ISETP.NE.AND P1, PT, R2, 0x1, PT ;  /* 0x000000010200780c */ /* 0x004fda0003f25270 */
[----:B------:R-:W-:Y:S05]  /*0070*/  @!P1 BRA `(.L_x_1) ;  /* 0x0000000000109947 */ /* 0x000fea0003800000 */
.L_x_2:
[----:B------:R-:W-:Y:S05]  /*0080*/  NANOSLEEP 0x1388 ;  /* 0x000013880000795d */ /* 0x000fea0003800000 */
[----:B------:R-:W2:Y:S02]  /*0090*/  LDG.E R0, desc[UR4][R4.64] ;  /* 0x0000000404007981 */ /* 0x000ea4000c1e1900 */
[----:B--2---:R-:W-:-:S13]  /*00a0*/  ISETP.NE.AND P1, PT, R0, 0x1, PT ;  /* 0x000000010000780c */ /* 0x004fda0003f25270 */
[----:B------:R-:W-:Y:S05]  /*00b0*/  @P1 BRA `(.L_x_2) ;  /* 0xfffffffc00f01947 */ /* 0x000fea000383ffff */
.L_x_1:
[----:B------:R-:W-:Y:S05]  /*00c0*/  @P0 EXIT ;  /* 0x000000000000094d */ /* 0x000fea0003800000 */
[----:B------:R-:W-:-:S06]  /*00d0*/  CS2R R6, SR_GLOBALTIMERLO ;  /* 0x0000000000067805 */ /* 0x000fcc0000015200 */
[----:B------:R-:W-:Y:S01]  /*00e0*/  IMAD.WIDE.U32 R8, R7, -0x2849cb25, RZ ;  /* 0xd7b634db07087825 */ /* 0x000fe200078e00ff */
[----:B------:R-:W0:Y:S03]  /*00f0*/  LDC.64 R2, c[0x0][0x380] ;  /* 0x0000e000ff027b82 */ /* 0x000e260000000a00 */
[----:B------:R-:W-:-:S04]  /*0100*/  IMAD.WIDE.U32 R10, P0, R6, 0x431bde82, R8 ;  /* 0x431bde82060a7825 */ /* 0x000fc80007800008 */
[----:B------:R-:W-:-:S04]  /*0110*/  IMAD.WIDE.U32 R8, R6, -0x2849cb25, RZ ;  /* 0xd7b634db06087825 */ /* 0x000fc800078e00ff */
[----:B------:R-:W-:Y:S01]  /*0120*/  IMAD.X R13, RZ, RZ, RZ, P0 ;  /* 0x000000ffff0d7224 */ /* 0x000fe200000e06ff */
[----:B------:R-:W-:Y:S01]  /*0130*/  IADD3 RZ, P0, PT, R9, R10, RZ ;  /* 0x0000000a09ff7210 */ /* 0x000fe20007f1e0ff */
[----:B------:R-:W-:-:S04]  /*0140*/  IMAD.MOV.U32 R12, RZ, RZ, R11 ;  /* 0x000000ffff0c7224 */ /* 0x000fc800078e000b */
[----:B------:R-:W-:-:S05]  /*0150*/  IMAD.WIDE.U32.X R6, R7, 0x431bde82, R12, P0 ;  /* 0x431bde8207067825 */ /* 0x000fca00000e040c */
[--C-:B------:R-:W-:Y:S02]  /*0160*/  SHF.R.U64 R6, R6, 0x12, R7.reuse ;  /* 0x0000001206067819 */ /* 0x100fe40000001207 */
[----:B------:R-:W-:-:S05]  /*0170*/  SHF.R.U32.HI R7, RZ, 0x12, R7 ;  /* 0x00000012ff077819 */ /* 0x000fca0000011607 */
[----:B0-----:R0:W-:Y:S04]  /*0180*/  STG.E.64 desc[UR4][R2.64], R6 ;  /* 0x0000000602007986 */ /* 0x0011e8000c101b04 */
[----:B------:R-:W2:Y:S02]  /*0190*/  LDG.E R0, desc[UR4][R4.64] ;  /* 0x0000000404007981 */ /* 0x000ea4000c1e1900 */
[----:B--2---:R-:W-:-:S13]  /*01a0*/  ISETP.NE.AND P0, PT, R0, 0x1, PT ;  /* 0x000000010000780c */ /* 0x004fda0003f05270 */
[----:B0-----:R-:W-:Y:S05]  /*01b0*/  @!P0 BRA `(.L_x_3) ;  /* 0x0000000000108947 */ /* 0x001fea0003800000 */
.L_x_4:
[----:B------:R-:W-:Y:S05]  /*01c0*/  NANOSLEEP 0x1388 ;  /* 0x000013880000795d */ /* 0x000fea0003800000 */
[----:B------:R-:W2:Y:S02]  /*01d0*/  LDG.E R0, desc[UR4][R4.64] ;  /* 0x0000000404007981 */ /* 0x000ea4000c1e1900 */
[----:B--2---:R-:W-:-:S13]  /*01e0*/  ISETP.NE.AND P0, PT, R0, 0x1, PT ;  /* 0x000000010000780c */ /* 0x004fda0003f05270 */
[----:B------:R-:W-:Y:S05]  /*01f0*/  @P0 BRA `(.L_x_4) ;  /* 0xfffffffc00f00947 */ /* 0x000fea000383ffff */
.L_x_3:
[----:B------:R-:W-:-:S06]  /*0200*/  CS2R R6, SR_GLOBALTIMERLO ;  /* 0x0000000000067805 */ /* 0x000fcc0000015200 */
[----:B------:R-:W-:-:S04]  /*0210*/  IMAD.WIDE.U32 R8, R7, -0x2849cb25, RZ ;  /* 0xd7b634db07087825 */ /* 0x000fc800078e00ff */
        /* <DEDUP_REMOVED lines=8> */
[----:B------:R0:W-:Y:S04]  /*02a0*/  STG.E.64 desc[UR4][R2.64+0x8], R6 ;  /* 0x0000080602007986 */ /* 0x0001e8000c101b04 */
[----:B------:R-:W2:Y:S02]  /*02b0*/  LDG.E R0, desc[UR4][R4.64] ;  /* 0x0000000404007981 */ /* 0x000ea4000c1e1900 */
[----:B--2---:R-:W-:-:S13]  /*02c0*/  ISETP.NE.AND P0, PT, R0, 0x1, PT ;  /* 0x000000010000780c */ /* 0x004fda0003f05270 */
[----:B0-----:R-:W-:Y:S05]  /*02d0*/  @!P0 BRA `(.L_x_5) ;  /* 0x0000000000108947 */ /* 0x001fea0003800000 */
.L_x_6:
[----:B------:R-:W-:Y:S05]  /*02e0*/  NANOSLEEP 0x1388 ;  /* 0x000013880000795d */ /* 0x000fea0003800000 */
[----:B------:R-:W2:Y:S02]  /*02f0*/  LDG.E R0, desc[UR4][R4.64] ;  /* 0x0000000404007981 */ /* 0x000ea4000c1e1900 */
[----:B--2---:R-:W-:-:S13]  /*0300*/  ISETP.NE.AND P0, PT, R0, 0x1, PT ;  /* 0x000000010000780c */ /* 0x004fda0003f05270 */
[----:B------:R-:W-:Y:S05]  /*0310*/  @P0 BRA `(.L_x_6) ;  /* 0xfffffffc00f00947 */ /* 0x000fea000383ffff */
.L_x_5:
        /* <DEDUP_REMOVED lines=14> */
.L_x_8:
[----:B------:R-:W-:Y:S05]  /*0400*/  NANOSLEEP 0x1388 ;  /* 0x000013880000795d */ /* 0x000fea0003800000 */
[----:B------:R-:W2:Y:S02]  /*0410*/  LDG.E R0, desc[UR4][R4.64] ;  /* 0x0000000404007981 */ /* 0x000ea4000c1e1900 */
[----:B--2---:R-:W-:-:S13]  /*0420*/  ISETP.NE.AND P0, PT, R0, 0x1, PT ;  /* 0x000000010000780c */ /* 0x004fda0003f05270 */
[----:B------:R-:W-:Y:S05]  /*0430*/  @P0 BRA `(.L_x_8) ;  /* 0xfffffffc00f00947 */ /* 0x000fea000383ffff */
.L_x_7:
        /* <DEDUP_REMOVED lines=14> */
.L_x_10:
[----:B------:R-:W-:Y:S05]  /*0520*/  NANOSLEEP 0x1388 ;  /* 0x000013880000795d */ /* 0x000fea0003800000 */
[----:B------:R-:W2:Y:S02]  /*0530*/  LDG.E R0, desc[UR4][R4.64] ;  /* 0x0000000404007981 */ /* 0x000ea4000c1e1900 */
[----:B--2---:R-:W-:-:S13]  /*0540*/  ISETP.NE.AND P0, PT, R0, 0x1, PT ;  /* 0x000000010000780c */ /* 0x004fda0003f05270 */
[----:B------:R-:W-:Y:S05]  /*0550*/  @P0 BRA `(.L_x_10) ;  /* 0xfffffffc00f00947 */ /* 0x000fea000383ffff */
.L_x_9:
        /* <DEDUP_REMOVED lines=14> */
.L_x_12:
[----:B------:R-:W-:Y:S05]  /*0640*/  NANOSLEEP 0x1388 ;  /* 0x000013880000795d */ /* 0x000fea0003800000 */
[----:B------:R-:W2:Y:S02]  /*0650*/  LDG.E R0, desc[UR4][R4.64] ;  /* 0x0000000404007981 */ /* 0x000ea4000c1e1900 */
[----:B--2---:R-:W-:-:S13]  /*0660*/  ISETP.NE.AND P0, PT, R0, 0x1, PT ;  /* 0x000000010000780c */ /* 0x004fda0003f05270 */
[----:B------:R-:W-:Y:S05]  /*0670*/  @P0 BRA `(.L_x_12) ;  /* 0xfffffffc00f00947 */ /* 0x000fea000383ffff */
.L_x_11:
        /* <DEDUP_REMOVED lines=14> */
.L_x_14:
[----:B------:R-:W-:Y:S05]  /*0760*/  NANOSLEEP 0x1388 ;  /* 0x000013880000795d */ /* 0x000fea0003800000 */
[----:B------:R-:W2:Y:S02]  /*0770*/  LDG.E R0, desc[UR4][R4.64] ;  /* 0x0000000404007981 */ /* 0x000ea4000c1e1900 */
[----:B--2---:R-:W-:-:S13]  /*0780*/  ISETP.NE.AND P0, PT, R0, 0x1, PT ;  /* 0x000000010000780c */ /* 0x004fda0003f05270 */
[----:B------:R-:W-:Y:S05]  /*0790*/  @P0 BRA `(.L_x_14) ;  /* 0xfffffffc00f00947 */ /* 0x000fea000383ffff */
.L_x_13:
        /* <DEDUP_REMOVED lines=14> */
.L_x_16:
[----:B------:R-:W-:Y:S05]  /*0880*/  NANOSLEEP 0x1388 ;  /* 0x000013880000795d */ /* 0x000fea0003800000 */
[----:B------:R-:W2:Y:S02]  /*0890*/  LDG.E R0, desc[UR4][R4.64] ;  /* 0x0000000404007981 */ /* 0x000ea4000c1e1900 */
[----:B--2---:R-:W-:-:S13]  /*08a0*/  ISETP.NE.AND P0, PT, R0, 0x1, PT ;  /* 0x000000010000780c */ /* 0x004fda0003f05270 */
[----:B------:R-:W-:Y:S05]  /*08b0*/  @P0 BRA `(.L_x_16) ;  /* 0xfffffffc00f00947 */ /* 0x000fea000383ffff */
.L_x_15:
        /* <DEDUP_REMOVED lines=14> */
.L_x_18:
[----:B------:R-:W-:Y:S05]  /*09a0*/  NANOSLEEP 0x1388 ;  /* 0x000013880000795d */ /* 0x000fea0003800000 */
[----:B------:R-:W2:Y:S02]  /*09b0*/  LDG.E R0, desc[UR4][R4.64] ;  /* 0x0000000404007981 */ /* 0x000ea4000c1e1900 */
[----:B--2---:R-:W-:-:S13]  /*09c0*/  ISETP.NE.AND P0, PT, R0, 0x1, PT ;  /* 0x000000010000780c */ /* 0x004fda0003f05270 */
[----:B------:R-:W-:Y:S05]  /*09d0*/  @P0 BRA `(.L_x_18) ;  /* 0xfffffffc00f00947 */ /* 0x000fea000383ffff */
.L_x_17:
        /* <DEDUP_REMOVED lines=14> */
.L_x_20:
[----:B------:R-:W-:Y:S05]  /*0ac0*/  NANOSLEEP 0x1388 ;  /* 0x000013880000795d */ /* 0x000fea0003800000 */
[----:B------:R-:W2:Y:S02]  /*0ad0*/  LDG.E R0, desc[UR4][R4.64] ;  /* 0x0000000404007981 */ /* 0x000ea4000c1e1900 */
[----:B--2---:R-:W-:-:S13]  /*0ae0*/  ISETP.NE.AND P0, PT, R0, 0x1, PT ;  /* 0x000000010000780c */ /* 0x004fda0003f05270 */
[----:B------:R-:W-:Y:S05]  /*0af0*/  @P0 BRA `(.L_x_20) ;  /* 0xfffffffc00f00947 */ /* 0x000fea000383ffff */
.L_x_19:
        /* <DEDUP_REMOVED lines=14> */
.L_x_22:
[----:B------:R-:W-:Y:S05]  /*0be0*/  NANOSLEEP 0x1388 ;  /* 0x000013880000795d */ /* 0x000fea0003800000 */
[----:B------:R-:W2:Y:S02]  /*0bf0*/  LDG.E R0, desc[UR4][R4.64] ;  /* 0x0000000404007981 */ /* 0x000ea4000c1e1900 */
[----:B--2---:R-:W-:-:S13]  /*0c00*/  ISETP.NE.AND P0, PT, R0, 0x1, PT ;  /* 0x000000010000780c */ /* 0x004fda0003f05270 */
[----:B------:R-:W-:Y:S05]  /*0c10*/  @P0 BRA `(.L_x_22) ;  /* 0xfffffffc00f00947 */ /* 0x000fea000383ffff */
.L_x_21:
        /* <DEDUP_REMOVED lines=10> */
[----:B------:R-:W-:Y:S01]  /*0cc0*/  STG.E.64 desc[UR4][R2.64+0x50], R4 ;  /* 0x0000500402007986 */ /* 0x000fe2000c101b04 */
[----:B------:R-:W-:Y:S05]  /*0cd0*/  EXIT ;  /* 0x000000000000794d */ /* 0x000fea0003800000 */
.L_x_23:
        /* <DEDUP_REMOVED lines=10> */
.L_x_30:


//--------------------- .text._Z6kernelfffi       --------------------------
	.section	.text._Z6kernelfffi,"ax",@progbits
	.align	128
        .global         _Z6kernelfffi
        .type           _Z6kernelfffi,@function
        .size           _Z6kernelfffi,(.L_x_31 - _Z6kernelfffi)
        .other          _Z6kernelfffi,@"STO_CUDA_ENTRY STV_DEFAULT"
_Z6kernelfffi:
.text._Z6kernelfffi:
[----:B------:R-:W-:Y:S08]  /*0000*/  LDC R1, c[0x0][0x37c] ;  /* 0x0000df00ff017b82 */ /* 0x000ff00000000800 */
[----:B------:R-:W0:Y:S02]  /*0010*/  LDC R0, c[0x0][0x38c] ;  /* 0x0000e300ff007b82 */ /* 0x000e240000000800 */
[----:B0-----:R-:W-:-:S13]  /*0020*/  ISETP.GE.AND P0, PT, R0, 0x1, PT ;  /* 0x000000010000780c */ /* 0x001fda0003f06270 */
[----:B------:R-:W-:Y:S05]  /*0030*/  @!P0 EXIT ;  /* 0x000000000000894d */ /* 0x000fea0003800000 */
[----:B------:R-:W0:Y:S01]  /*0040*/  LDCU UR4, c[0x0][0x380] ;  /* 0x00007000ff0477ac */ /* 0x000e220008000800 */
[----:B------:R-:W1:Y:S01]  /*0050*/  LDCU.64 UR6, c[0x0][0x358] ;  /* 0x00006b00ff0677ac */ /* 0x000e620008000a00 */
[----:B0-----:R-:W-:Y:S01]  /*0060*/  IMAD.U32 R0, RZ, RZ, UR4 ;  /* 0x00000004ff007e24 */ /* 0x001fe2000f8e00ff */
[----:B-1----:R-:W-:-:S06]  /*0070*/  UMOV UR4, URZ ;  /* 0x000000ff00047c82 */ /* 0x002fcc0008000000 */
.L_x_27:
[C---:B------:R-:W-:Y:S01]  /*0080*/  FMUL R3, R0.reuse, 0.63661974668502807617 ;  /* 0x3f22f98300037820 */ /* 0x040fe20000400000 */
[----:B------:R-:W-:-:S05]  /*0090*/  FSETP.GE.AND P0, PT, |R0|, 105615, PT ;  /* 0x47ce47800000780b */ /* 0x000fca0003f06200 */
[----:B------:R-:W0:Y:S02]  /*00a0*/  F2I.NTZ R3, R3 ;  /* 0x0000000300037305 */ /* 0x000e240000203100 */
[----:B0-----:R-:W-:-:S05]  /*00b0*/  I2FP.F32.S32 R5, R3 ;  /* 0x0000000300057245 */ /* 0x001fca0000201400 */
[----:B------:R-:W-:-:S04]  /*00c0*/  FFMA R4, R5, -1.5707962512969970703, R0 ;  /* 0xbfc90fda05047823 */ /* 0x000fc80000000000 */
[----:B------:R-:W-:-:S04]  /*00d0*/  FFMA R4, R5, -7.5497894158615963534e-08, R4 ;  /* 0xb3a2216805047823 */ /* 0x000fc80000000004 */
[----:B------:R-:W-:Y:S01]  /*00e0*/  FFMA R6, R5, -5.3903029534742383927e-15, R4 ;  /* 0xa7c234c505067823 */ /* 0x000fe20000000004 */
[----:B------:R-:W-:Y:S06]  /*00f0*/  @!P0 BRA `(.L_x_24) ;  /* 0x0000000400748947 */ /* 0x000fec0003800000 */
[----:B------:R-:W-:-:S13]  /*0100*/  FSETP.NEU.AND P0, PT, |R0|, +INF , PT ;  /* 0x7f8000000000780b */ /* 0x000fda0003f0d200 */
[----:B------:R-:W-:Y:S01]  /*0110*/  @!P0 FMUL R6, RZ, R0 ;  /* 0x00000000ff068220 */ /* 0x000fe20000400000 */
[----:B------:R-:W-:Y:S01]  /*0120*/  @!P0 IMAD.MOV.U32 R3, RZ, RZ, RZ ;  /* 0x000000ffff038224 */ /* 0x000fe200078e00ff */
[----:B------:R-:W-:Y:S06]  /*0130*/  @!P0 BRA `(.L_x_24) ;  /* 0x0000000400648947 */ /* 0x000fec0003800000 */
[----:B------:R-:W-:Y:S01]  /*0140*/  IMAD.SHL.U32 R3, R0, 0x100, RZ ;  /* 0x0000010000037824 */ /* 0x000fe200078e00ff */
[----:B------:R-:W-:Y:S01]  /*0150*/  CS2R R14, SRZ ;  /* 0x00000000000e7805 */ /* 0x000fe2000001ff00 */
[----:B------:R-:W-:Y:S01]  /*0160*/  IMAD.MOV.U32 R13, RZ, RZ, RZ ;  /* 0x000000ffff0d7224 */ /* 0x000fe200078e00ff */
[----:B------:R-:W0:Y:S02]  /*0170*/  LDCU.64 UR8, c[0x4][URZ] ;  /* 0x01000000ff0877ac */ /* 0x000e240008000a00 */
[----:B------:R-:W-:Y:S01]  /*0180*/  LOP3.LUT R17, R3, 0x80000000, RZ, 0xfc, !PT ;  /* 0x8000000003117812 */ /* 0x000fe200078efcff */
[----:B------:R-:W-:-:S06]  /*0190*/  UMOV UR5, URZ ;  /* 0x000000ff00057c82 */ /* 0x000fcc0008000000 */
.L_x_25:
[----:B0-----:R-:W-:Y:S02]  /*01a0*/  IMAD.U32 R6, RZ, RZ, UR8 ;  /* 0x00000008ff067e24 */ /* 0x001fe4000f8e00ff */
[----:B------:R-:W-:-:S05]  /*01b0*/  IMAD.U32 R7, RZ, RZ, UR9 ;  /* 0x00000009ff077e24 */ /* 0x000fca000f8e00ff */
[----:B------:R-:W2:Y:S01]  /*01c0*/  LDG.E.CONSTANT R4, desc[UR6][R6.64] ;  /* 0x0000000606047981 */ /* 0x000ea2000c1e9900 */
[----:B------:R-:W-:Y:S01]  /*01d0*/  UIADD3 UR5, UPT, UPT, UR5, 0x1, URZ ;  /* 0x0000000105057890 */ /* 0x000fe2000fffe0ff */
[C---:B------:R-:W-:Y:S01]  /*01e0*/  ISETP.EQ.AND P0, PT, R14.reuse, RZ, PT ;  /* 0x000000ff0e00720c */ /* 0x040fe20003f02270 */
[----:B------:R-:W-:Y:S01]  /*01f0*/  UIADD3 UR8, UP1, UPT, UR8, 0x4, URZ ;  /* 0x0000000408087890 */ /* 0x000fe2000ff3e0ff */
[C---:B------:R-:W-:Y:S01]  /*0200*/  ISETP.EQ.AND P1, PT, R14.reuse, 0x4, PT ;  /* 0x000000040e00780c */ /* 0x040fe20003f22270 */
[----:B------:R-:W-:Y:S01]  /*0210*/  UISETP.NE.AND UP0, UPT, UR5, 0x6, UPT ;  /* 0x000000060500788c */ /* 0x000fe2000bf05270 */
[C---:B------:R-:W-:Y:S01]  /*0220*/  ISETP.EQ.AND P2, PT, R14.reuse, 0x8, PT ;  /* 0x000000080e00780c */ /* 0x040fe20003f42270 */
[----:B------:R-:W-:Y:S01]  /*0230*/  UIADD3.X UR9, UPT, UPT, URZ, UR9, URZ, UP1, !UPT ;  /* 0x00000009ff097290 */ /* 0x000fe20008ffe4ff */
[C---:B------:R-:W-:Y:S02]  /*0240*/  ISETP.EQ.AND P3, PT, R14.reuse, 0xc, PT ;  /* 0x0000000c0e00780c */ /* 0x040fe40003f62270 */
[----:B------:R-:W-:-:S02]  /*0250*/  ISETP.EQ.AND P4, PT, R14, 0x10, PT ;  /* 0x000000100e00780c */ /* 0x000fc40003f82270 */
[C---:B------:R-:W-:Y:S01]  /*0260*/  ISETP.EQ.AND P5, PT, R14.reuse, 0x14, PT ;  /* 0x000000140e00780c */ /* 0x040fe20003fa2270 */
[----:B------:R-:W-:Y:S02]  /*0270*/  VIADD R14, R14, 0x4 ;  /* 0x000000040e0e7836 */ /* 0x000fe40000000000 */
[----:B--2---:R-:W-:-:S03]  /*0280*/  IMAD.WIDE.U32 R4, R4, R17, RZ ;  /* 0x0000001104047225 */ /* 0x004fc600078e00ff */
[----:B------:R-:W-:-:S04]  /*0290*/  IADD3 R3, P6, PT, R4, R15, RZ ;  /* 0x0000000f04037210 */ /* 0x000fc80007fde0ff */
[----:B------:R-:W-:Y:S01]  /*02a0*/  IADD3.X R15, PT, PT, R5, R13, RZ, P6, !PT ;  /* 0x0000000d050f7210 */ /* 0x000fe200037fe4ff */
[--C-:B------:R-:W-:Y:S02]  /*02b0*/  @P0 IMAD.MOV.U32 R2, RZ, RZ, R3.reuse ;  /* 0x000000ffff020224 */ /* 0x100fe400078e0003 */
[----:B------:R-:W-:Y:S01]  /*02c0*/  @P5 MOV R12, R3 ;  /* 0x00000003000c5202 */ /* 0x000fe20000000f00 */
[--C-:B------:R-:W-:Y:S02]  /*02d0*/  @P1 IMAD.MOV.U32 R8, RZ, RZ, R3.reuse ;  /* 0x000000ffff081224 */ /* 0x100fe400078e0003 */
[--C-:B------:R-:W-:Y:S02]  /*02e0*/  @P2 IMAD.MOV.U32 R9, RZ, RZ, R3.reuse ;  /* 0x000000ffff092224 */ /* 0x100fe400078e0003 */
[--C-:B------:R-:W-:Y:S02]  /*02f0*/  @P3 IMAD.MOV.U32 R10, RZ, RZ, R3.reuse ;  /* 0x000000ffff0a3224 */ /* 0x100fe400078e0003 */
[----:B------:R-:W-:Y:S01]  /*0300*/  @P4 IMAD.MOV.U32 R11, RZ, RZ, R3 ;  /* 0x000000ffff0b4224 */ /* 0x000fe200078e0003 */
[----:B------:R-:W-:Y:S06]  /*0310*/  BRA.U UP0, `(.L_x_25) ;  /* 0xfffffffd00a07547 */ /* 0x000fec000b83ffff */
[----:B------:R-:W-:-:S04]  /*0320*/  SHF.R.U32.HI R3, RZ, 0x17, R0 ;  /* 0x00000017ff037819 */ /* 0x000fc80000011600 */
[C---:B------:R-:W-:Y:S02]  /*0330*/  LOP3.LUT R4, R3.reuse, 0xe0, RZ, 0xc0, !PT ;  /* 0x000000e003047812 */ /* 0x040fe400078ec0ff */
[----:B------:R-:W-:-:S03]  /*0340*/  LOP3.LUT P6, RZ, R3, 0x1f, RZ, 0xc0, !PT ;  /* 0x0000001f03ff7812 */ /* 0x000fc600078cc0ff */
[----:B------:R-:W-:-:S05]  /*0350*/  VIADD R4, R4, 0xffffff80 ;  /* 0xffffff8004047836 */ /* 0x000fca0000000000 */
[----:B------:R-:W-:-:S05]  /*0360*/  SHF.R.U32.HI R4, RZ, 0x5, R4 ;  /* 0x00000005ff047819 */ /* 0x000fca0000011604 */
[----:B------:R-:W-:-:S05]  /*0370*/  IMAD.U32 R6, R4, -0x4, RZ ;  /* 0xfffffffc04067824 */ /* 0x000fca00078e00ff */
[C---:B------:R-:W-:Y:S02]  /*0380*/  ISETP.EQ.AND P3, PT, R6.reuse, -0x18, PT ;  /* 0xffffffe80600780c */ /* 0x040fe40003f62270 */
[C---:B------:R-:W-:Y:S02]  /*0390*/  ISETP.EQ.AND P4, PT, R6.reuse, -0x14, PT ;  /* 0xffffffec0600780c */ /* 0x040fe40003f82270 */
[C---:B------:R-:W-:Y:S02]  /*03a0*/  ISETP.EQ.AND P2, PT, R6.reuse, -0x10, PT ;  /* 0xfffffff00600780c */ /* 0x040fe40003f42270 */
[C---:B------:R-:W-:Y:S02]  /*03b0*/  ISETP.EQ.AND P1, PT, R6.reuse, -0xc, PT ;  /* 0xfffffff40600780c */ /* 0x040fe40003f22270 */
[C---:B------:R-:W-:Y:S02]  /*03c0*/  ISETP.EQ.AND P0, PT, R6.reuse, -0x8, PT ;  /* 0xfffffff80600780c */ /* 0x040fe40003f02270 */
[----:B------:R-:W-:-:S03]  /*03d0*/  ISETP.EQ.AND P5, PT, R6, RZ, PT ;  /* 0x000000ff0600720c */ /* 0x000fc60003fa2270 */
[--C-:B------:R-:W-:Y:S01]  /*03e0*/  @P3 IMAD.MOV.U32 R4, RZ, RZ, R2.reuse ;  /* 0x000000ffff043224 */ /* 0x100fe200078e0002 */
[C---:B------:R-:W-:Y:S01]  /*03f0*/  ISETP.EQ.AND P3, PT, R6.reuse, -0x4, PT ;  /* 0xfffffffc0600780c */ /* 0x040fe20003f62270 */
[----:B------:R-:W-:Y:S01]  /*0400*/  @P4 IMAD.MOV.U32 R5, RZ, RZ, R2 ;  /* 0x000000ffff054224 */ /* 0x000fe200078e0002 */
[----:B------:R-:W-:Y:S01]  /*0410*/  @P4 MOV R4, R8 ;  /* 0x0000000800044202 */ /* 0x000fe20000000f00 */
[--C-:B------:R-:W-:Y:S01]  /*0420*/  @P2 IMAD.MOV.U32 R4, RZ, RZ, R9.reuse ;  /* 0x000000ffff042224 */ /* 0x100fe200078e0009 */
[----:B------:R-:W-:Y:S01]  /*0430*/  ISETP.EQ.AND P4, PT, R6, 0x4, PT ;  /* 0x000000040600780c */ /* 0x000fe20003f82270 */
[----:B------:R-:W-:Y:S02]  /*0440*/  @P1 IMAD.MOV.U32 R4, RZ, RZ, R10 ;  /* 0x000000ffff041224 */ /* 0x000fe400078e000a */
[----:B------:R-:W-:Y:S01]  /*0450*/  @P0 MOV R4, R11 ;  /* 0x0000000b00040202 */ /* 0x000fe20000000f00 */
[----:B------:R-:W-:Y:S02]  /*0460*/  @P2 IMAD.MOV.U32 R5, RZ, RZ, R8 ;  /* 0x000000ffff052224 */ /* 0x000fe400078e0008 */
[----:B------:R-:W-:-:S02]  /*0470*/  @P1 IMAD.MOV.U32 R5, RZ, RZ, R9 ;  /* 0x000000ffff051224 */ /* 0x000fc400078e0009 */
[----:B------:R-:W-:Y:S02]  /*0480*/  @P0 IMAD.MOV.U32 R5, RZ, RZ, R10 ;  /* 0x000000ffff050224 */ /* 0x000fe400078e000a */
[--C-:B------:R-:W-:Y:S02]  /*0490*/  @P3 IMAD.MOV.U32 R4, RZ, RZ, R12.reuse ;  /* 0x000000ffff043224 */ /* 0x100fe400078e000c */
[----:B------:R-:W-:Y:S02]  /*04a0*/  @P5 IMAD.MOV.U32 R4, RZ, RZ, R15 ;  /* 0x000000ffff045224 */ /* 0x000fe400078e000f */
[----:B------:R-:W-:Y:S02]  /*04b0*/  @P3 IMAD.MOV.U32 R5, RZ, RZ, R11 ;  /* 0x000000ffff053224 */ /* 0x000fe400078e000b */
[----:B------:R-:W-:Y:S01]  /*04c0*/  @P5 IMAD.MOV.U32 R5, RZ, RZ, R12 ;  /* 0x000000ffff055224 */ /* 0x000fe200078e000c */
[----:B------:R-:W-:Y:S01]  /*04d0*/  MOV R13, R4 ;  /* 0x00000004000d7202 */ /* 0x000fe20000000f00 */
[----:B------:R-:W-:Y:S01]  /*04e0*/  @P4 IMAD.MOV.U32 R5, RZ, RZ, R15 ;  /* 0x000000ffff054224 */ /* 0x000fe200078e000f */
[----:B------:R-:W-:Y:S06]  /*04f0*/  @!P6 BRA `(.L_x_26) ;  /* 0x00000000002ce947 */ /* 0x000fec0003800000 */
[----:B------:R-:W-:Y:S02]  /*0500*/  @P2 IMAD.MOV.U32 R4, RZ, RZ, R2 ;  /* 0x000000ffff042224 */ /* 0x000fe400078e0002 */
[----:B------:R-:W-:Y:S02]  /*0510*/  @P1 IMAD.MOV.U32 R4, RZ, RZ, R8 ;  /* 0x000000ffff041224 */ /* 0x000fe400078e0008 */
[----:B------:R-:W-:Y:S01]  /*0520*/  @P0 IMAD.MOV.U32 R4, RZ, RZ, R9 ;  /* 0x000000ffff040224 */ /* 0x000fe200078e0009 */
[----:B------:R-:W-:Y:S01]  /*0530*/  ISETP.EQ.AND P0, PT, R6, 0x8, PT ;  /* 0x000000080600780c */ /* 0x000fe20003f02270 */
[----:B------:R-:W-:Y:S01]  /*0540*/  @P3 IMAD.MOV.U32 R4, RZ, RZ, R10 ;  /* 0x000000ffff043224 */ /* 0x000fe200078e000a */
[----:B------:R-:W-:Y:S01]  /*0550*/  @P5 MOV R4, R11 ;  /* 0x0000000b00045202 */ /* 0x000fe20000000f00 */
[----:B------:R-:W-:Y:S01]  /*0560*/  @P4 IMAD.MOV.U32 R4, RZ, RZ, R12 ;  /* 0x000000ffff044224 */ /* 0x000fe200078e000c */
[----:B------:R-:W-:-:S04]  /*0570*/  LOP3.LUT R6, R3, 0x1f, RZ, 0xc0, !PT ;  /* 0x0000001f03067812 */ /* 0x000fc800078ec0ff */
[----:B------:R-:W-:-:S05]  /*0580*/  SHF.L.W.U32.HI R13, R5, R6, R13 ;  /* 0x00000006050d7219 */ /* 0x000fca0000010e0d */
[----:B------:R-:W-:-:S05]  /*0590*/  @P0 IMAD.MOV.U32 R4, RZ, RZ, R15 ;  /* 0x000000ffff040224 */ /* 0x000fca00078e000f */
[----:B------:R-:W-:-:S07]  /*05a0*/  SHF.L.W.U32.HI R5, R4, R6, R5 ;  /* 0x0000000604057219 */ /* 0x000fce0000010e05 */
.L_x_26:
[C---:B------:R-:W-:Y:S01]  /*05b0*/  SHF.L.W.U32.HI R14, R5.reuse, 0x2, R13 ;  /* 0x00000002050e7819 */ /* 0x040fe20000010e0d */
[----:B------:R-:W-:Y:S01]  /*05c0*/  IMAD.SHL.U32 R5, R5, 0x4, RZ ;  /* 0x0000000405057824 */ /* 0x000fe200078e00ff */
[----:B------:R-:W-:Y:S01]  /*05d0*/  UMOV UR8, 0x54442d19 ;  /* 0x54442d1900087882 */ /* 0x000fe20000000000 */
[----:B------:R-:W-:Y:S01]  /*05e0*/  UMOV UR9, 0x3bf921fb ;  /* 0x3bf921fb00097882 */ /* 0x000fe20000000000 */
[----:B------:R-:W-:Y:S02]  /*05f0*/  SHF.R.S32.HI R3, RZ, 0x1f, R14 ;  /* 0x0000001fff037819 */ /* 0x000fe4000001140e */
[----:B------:R-:W-:Y:S02]  /*0600*/  ISETP.GE.AND P0, PT, R0, RZ, PT ;  /* 0x000000ff0000720c */ /* 0x000fe40003f06270 */
[C---:B------:R-:W-:Y:S02]  /*0610*/  LOP3.LUT R6, R3.reuse, R5, RZ, 0x3c, !PT ;  /* 0x0000000503067212 */ /* 0x040fe400078e3cff */
[----:B------:R-:W-:-:S02]  /*0620*/  LOP3.LUT R7, R3, R14, RZ, 0x3c, !PT ;  /* 0x0000000e03077212 */ /* 0x000fc400078e3cff */
[----:B------:R-:W-:Y:S02]  /*0630*/  SHF.R.U32.HI R3, RZ, 0x1e, R13 ;  /* 0x0000001eff037819 */ /* 0x000fe4000001160d */
[----:B------:R-:W0:Y:S01]  /*0640*/  I2F.F64.S64 R4, R6 ;  /* 0x0000000600047312 */ /* 0x000e220000301c00 */
[C---:B------:R-:W-:Y:S02]  /*0650*/  LOP3.LUT R0, R14.reuse, R0, RZ, 0x3c, !PT ;  /* 0x000000000e007212 */ /* 0x040fe400078e3cff */
[----:B------:R-:W-:Y:S02]  /*0660*/  LEA.HI R3, R14, R3, RZ, 0x1 ;  /* 0x000000030e037211 */ /* 0x000fe400078f08ff */
[----:B------:R-:W-:-:S03]  /*0670*/  ISETP.GE.AND P1, PT, R0, RZ, PT ;  /* 0x000000ff0000720c */ /* 0x000fc60003f26270 */
[----:B------:R-:W-:-:S05]  /*0680*/  IMAD.MOV R0, RZ, RZ, -R3 ;  /* 0x000000ffff007224 */ /* 0x000fca00078e0a03 */
[----:B------:R-:W-:Y:S01]  /*0690*/  @!P0 MOV R3, R0 ;  /* 0x0000000000038202 */ /* 0x000fe20000000f00 */
[----:B0-----:R-:W-:-:S10]  /*06a0*/  DMUL R4, R4, UR8 ;  /* 0x0000000804047c28 */ /* 0x001fd40008000000 */
[----:B------:R-:W0:Y:S02]  /*06b0*/  F2F.F32.F64 R4, R4 ;  /* 0x0000000400047310 */ /* 0x000e240000301000 */
[----:B0-----:R-:W-:-:S07]  /*06c0*/  FSEL R6, -R4, R4, !P1 ;  /* 0x0000000404067208 */ /* 0x001fce0004800100 */
.L_x_24:
[C---:B------:R-:W-:Y:S01]  /*06d0*/  LOP3.LUT R4, R3.reuse, 0x1, RZ, 0xc0, !PT ;  /* 0x0000000103047812 */ /* 0x040fe200078ec0ff */
[----:B------:R-:W0:Y:S01]  /*06e0*/  LDCU UR5, c[0x0][0x38c] ;  /* 0x00007180ff0577ac */ /* 0x000e220008000800 */
[----:B------:R-:W-:Y:S02]  /*06f0*/  IMAD.MOV.U32 R0, RZ, RZ, 0x37cbac00 ;  /* 0x37cbac00ff007424 */ /* 0x000fe400078e00ff */
[----:B------:R-:W-:Y:S01]  /*0700*/  FMUL R5, R6, R6 ;  /* 0x0000000606057220 */ /* 0x000fe20000400000 */
[----:B------:R-:W-:Y:S01]  /*0710*/  ISETP.NE.U32.AND P0, PT, R4, 0x1, PT ;  /* 0x000000010400780c */ /* 0x000fe20003f05070 */
[----:B------:R-:W-:Y:S01]  /*0720*/  IMAD.MOV.U32 R4, RZ, RZ, 0x3d2aaabb ;  /* 0x3d2aaabbff047424 */ /* 0x000fe200078e00ff */
[----:B------:R-:W-:Y:S01]  /*0730*/  LOP3.LUT P1, RZ, R3, 0x2, RZ, 0xc0, !PT ;  /* 0x0000000203ff7812 */ /* 0x000fe2000782c0ff */
[----:B------:R-:W-:Y:S01]  /*0740*/  FFMA R0, R5, R0, -0.0013887860113754868507 ;  /* 0xbab607ed05007423 */ /* 0x000fe20000000000 */
[----:B------:R-:W-:Y:S01]  /*0750*/  IMAD.MOV.U32 R7, RZ, RZ, 0x3effffff ;  /* 0x3effffffff077424 */ /* 0x000fe200078e00ff */
[----:B------:R-:W-:Y:S01]  /*0760*/  UIADD3 UR4, UPT, UPT, UR4, 0x1, URZ ;  /* 0x0000000104047890 */ /* 0x000fe2000fffe0ff */
[----:B------:R-:W-:-:S02]  /*0770*/  FSEL R4, R4, 0.0083327032625675201416, !P0 ;  /* 0x3c0885e404047808 */ /* 0x000fc40004000000 */
[----:B------:R-:W-:Y:S02]  /*0780*/  FSEL R0, R0, -0.00019574658654164522886, !P0 ;  /* 0xb94d415300007808 */ /* 0x000fe40004000000 */
[----:B------:R-:W-:-:S03]  /*0790*/  FSEL R3, -R7, -0.16666662693023681641, !P0 ;  /* 0xbe2aaaa807037808 */ /* 0x000fc60004000100 */
[C---:B------:R-:W-:Y:S01]  /*07a0*/  FFMA R4, R5.reuse, R0, R4 ;  /* 0x0000000005047223 */ /* 0x040fe20000000004 */
[----:B------:R-:W-:Y:S01]  /*07b0*/  FSEL R0, R6, 1, P0 ;  /* 0x3f80000006007808 */ /* 0x000fe20000000000 */
[----:B0-----:R-:W-:Y:S02]  /*07c0*/  UISETP.NE.AND UP0, UPT, UR4, UR5, UPT ;  /* 0x000000050400728c */ /* 0x001fe4000bf05270 */
[C---:B------:R-:W-:Y:S02]  /*07d0*/  FFMA R3, R5.reuse, R4, R3 ;  /* 0x0000000405037223 */ /* 0x040fe40000000003 */
[----:B------:R-:W-:-:S04]  /*07e0*/  FFMA R5, R5, R0, RZ ;  /* 0x0000000005057223 */ /* 0x000fc800000000ff */
[----:B------:R-:W-:-:S04]  /*07f0*/  FFMA R0, R5, R3, R0 ;  /* 0x0000000305007223 */ /* 0x000fc80000000000 */
[----:B------:R-:W-:Y:S01]  /*0800*/  @P1 FADD R0, RZ, -R0 ;  /* 0x80000000ff001221 */ /* 0x000fe20000000000 */
[----:B------:R-:W-:Y:S06]  /*0810*/  BRA.U UP0, `(.L_x_27) ;  /* 0xfffffff900187547 */ /* 0x000fec000b83ffff */
[----:B------:R-:W-:Y:S05]  /*0820*/  EXIT ;  /* 0x000000000000794d */ /* 0x000fea0003800000 */
.L_x_28:
        /* <DEDUP_REMOVED lines=13> */
.L_x_31:


//--------------------- .nv.global.init           --------------------------
	.section	.nv.global.init,"aw",@progbits
	.align	4
.nv.global.init:
	.type		__cudart_i2opi_f,@object
	.size		__cudart_i2opi_f,(.L_0 - __cudart_i2opi_f)
__cudart_i2opi_f:
        /*0000*/ 	.byte	0x41, 0x90, 0x43, 0x3c, 0x99, 0x95, 0x62, 0xdb, 0xc0, 0xdd, 0x34, 0xf5, 0xd1, 0x57, 0x27, 0xfc
        /*0010*/ 	.byte	0x29, 0x15, 0x44, 0x4e, 0x6e, 0x83, 0xf9, 0xa2
.L_0:


//--------------------- .nv.shared.reserved.0     --------------------------
	.section	.nv.shared.reserved.0,"aw",@nobits
	.weak		__nv_reservedSMEM_offset_0_alias
	.size		__nv_reservedSMEM_offset_0_alias, 0, 64
	.other		__nv_reservedSMEM_offset_0_alias,@"STO_CUDA_RESERVED_SHARED STV_DEFAULT"
__nv_reservedSMEM_offset_0_alias:
	.zero		0
	.zero		64


//--------------------- .nv.constant0._Z13kernel_flageriPi --------------------------
	.section	.nv.constant0._Z13kernel_flageriPi,"a",@progbits
	.sectionflags	@""
	.align	4
.nv.constant0._Z13kernel_flageriPi:
	.zero		912


//--------------------- .nv.constant0._Z12kernel_timerPyPi --------------------------
	.section	.nv.constant0._Z12kernel_timerPyPi,"a",@progbits
	.sectionflags	@""
	.align	4
.nv.constant0._Z12kernel_timerPyPi:
	.zero		912


//--------------------- .nv.constant0._Z6kernelfffi --------------------------
	.section	.nv.constant0._Z6kernelfffi,"a",@progbits
	.sectionflags	@""
	.align	4
.nv.constant0._Z6kernelfffi:
	.zero		912


//--------------------- SYMBOLS --------------------------

	.type		.nv.reservedSmem.offset0,@object
	.size		.nv.reservedSmem.offset0,0x4
